	.headerflags	@"EF_CUDA_TEXMODE_UNIFIED EF_CUDA_64BIT_ADDRESS EF_CUDA_SM86 EF_CUDA_VIRTUAL_SM(EF_CUDA_SM86)"
	.elftype	@"ET_EXEC"


//--------------------- .nv.info                  --------------------------
	.section	.nv.info,"",@"SHT_CUDA_INFO"
	.align	4


	//----- nvinfo : EIATTR_REGCOUNT
	.align		4
        /*0000*/ 	.byte	0x04, 0x2f
        /*0002*/ 	.short	(.L_1 - .L_0)
	.align		4
.L_0:
        /*0004*/ 	.word	index@(triton_per_fused__to_copy_mean_pow_15)
        /*0008*/ 	.word	0x0000000d


	//----- nvinfo : EIATTR_MIN_STACK_SIZE
	.align		4
.L_1:
        /*000c*/ 	.byte	0x04, 0x12
        /*000e*/ 	.short	(.L_3 - .L_2)
	.align		4
.L_2:
        /*0010*/ 	.word	index@(triton_per_fused__to_copy_mean_pow_15)
        /*0014*/ 	.word	0x00000000


	//----- nvinfo : EIATTR_FRAME_SIZE
	.align		4
.L_3:
        /*0018*/ 	.byte	0x04, 0x11
        /*001a*/ 	.short	(.L_5 - .L_4)
	.align		4
.L_4:
        /*001c*/ 	.word	index@(triton_per_fused__to_copy_mean_pow_15)
        /*0020*/ 	.word	0x00000000


	//----- nvinfo : EIATTR_MIN_STACK_SIZE
	.align		4
.L_5:
        /*0024*/ 	.byte	0x04, 0x12
        /*0026*/ 	.short	(.L_7 - .L_6)
	.align		4
.L_6:
        /*0028*/ 	.word	index@(triton_per_fused__to_copy_mean_pow_15)
        /*002c*/ 	.word	0x00000000
.L_7:


//--------------------- .nv.info.triton_per_fused__to_copy_mean_pow_15 --------------------------
	.section	.nv.info.triton_per_fused__to_copy_mean_pow_15,"",@"SHT_CUDA_INFO"
	.sectionflags	@""
	.align	4


	//----- nvinfo : EIATTR_CUDA_API_VERSION
	.align		4
        /*0000*/ 	.byte	0x04, 0x37
        /*0002*/ 	.short	(.L_9 - .L_8)
.L_8:
        /*0004*/ 	.word	0x0000007c


	//----- nvinfo : EIATTR_SW2861232_WAR
	.align		4
.L_9:
        /*0008*/ 	.byte	0x01, 0x35
	.zero		2


	//----- nvinfo : EIATTR_PARAM_CBANK
	.align		4
        /*000c*/ 	.byte	0x04, 0x0a
        /*000e*/ 	.short	(.L_11 - .L_10)
	.align		4
.L_10:
        /*0010*/ 	.word	index@(.nv.constant0.triton_per_fused__to_copy_mean_pow_15)
        /*0014*/ 	.short	0x0160
        /*0016*/ 	.short	0x0020


	//----- nvinfo : EIATTR_CBANK_PARAM_SIZE
	.align		4
.L_11:
        /*0018*/ 	.byte	0x03, 0x19
        /*001a*/ 	.short	0x0020


	//----- nvinfo : EIATTR_KPARAM_INFO
	.align		4
        /*001c*/ 	.byte	0x04, 0x17
        /*001e*/ 	.short	(.L_13 - .L_12)
.L_12:
        /*0020*/ 	.word	0x00000000
        /*0024*/ 	.short	0x0004
        /*0026*/ 	.short	0x0018
        /*0028*/ 	.byte	0x00, 0xf4, 0x21, 0x00


	//----- nvinfo : EIATTR_KPARAM_INFO
	.align		4
.L_13:
        /*002c*/ 	.byte	0x04, 0x17
        /*002e*/ 	.short	(.L_15 - .L_14)
.L_14:
        /*0030*/ 	.word	0x00000000
        /*0034*/ 	.short	0x0003
        /*0036*/ 	.short	0x0014
        /*0038*/ 	.byte	0x00, 0xf0, 0x11, 0x00


	//----- nvinfo : EIATTR_KPARAM_INFO
	.align		4
.L_15:
        /*003c*/ 	.byte	0x04, 0x17
        /*003e*/ 	.short	(.L_17 - .L_16)
.L_16:
        /*0040*/ 	.word	0x00000000
        /*0044*/ 	.short	0x0002
        /*0046*/ 	.short	0x0010
        /*0048*/ 	.byte	0x00, 0xf0, 0x11, 0x00


	//----- nvinfo : EIATTR_KPARAM_INFO
	.align		4
.L_17:
        /*004c*/ 	.byte	0x04, 0x17
        /*004e*/ 	.short	(.L_19 - .L_18)
.L_18:
        /*0050*/ 	.word	0x00000000
        /*0054*/ 	.short	0x0001
        /*0056*/ 	.short	0x0008
        /*0058*/ 	.byte	0x00, 0xf4, 0x21, 0x00


	//----- nvinfo : EIATTR_KPARAM_INFO
	.align		4
.L_19:
        /*005c*/ 	.byte	0x04, 0x17
        /*005e*/ 	.short	(.L_21 - .L_20)
.L_20:
        /*0060*/ 	.word	0x00000000
        /*0064*/ 	.short	0x0000
        /*0066*/ 	.short	0x0000
        /*0068*/ 	.byte	0x00, 0xf4, 0x21, 0x00


	//----- nvinfo : EIATTR_MAXREG_COUNT
	.align		4
.L_21:
        /*006c*/ 	.byte	0x03, 0x1b
        /*006e*/ 	.short	0x00ff


	//----- nvinfo : EIATTR_COOP_GROUP_MASK_REGIDS
	.align		4
        /*0070*/ 	.byte	0x04, 0x29
        /*0072*/ 	.short	(.L_23 - .L_22)


	//   ....[0]....
.L_22:
        /*0074*/ 	.word	0xffffffff


	//   ....[1]....
        /*0078*/ 	.word	0xffffffff


	//   ....[2]....
        /*007c*/ 	.word	0xffffffff


	//   ....[3]....
        /*0080*/ 	.word	0xffffffff


	//----- nvinfo : EIATTR_COOP_GROUP_INSTR_OFFSETS
	.align		4
.L_23:
        /*0084*/ 	.byte	0x04, 0x28
        /*0086*/ 	.short	(.L_25 - .L_24)


	//   ....[0]....
.L_24:
        /*0088*/ 	.word	0x000001f0


	//   ....[1]....
        /*008c*/ 	.word	0x00000210


	//   ....[2]....
        /*0090*/ 	.word	0x00000230


	//   ....[3]....
        /*0094*/ 	.word	0x00000250


	//----- nvinfo : EIATTR_EXIT_INSTR_OFFSETS
	.align		4
.L_25:
        /*0098*/ 	.byte	0x04, 0x1c
        /*009a*/ 	.short	(.L_27 - .L_26)


	//   ....[0]....
.L_26:
        /*009c*/ 	.word	0x00000290


	//   ....[1]....
        /*00a0*/ 	.word	0x00000300


	//----- nvinfo : EIATTR_REQNTID
	.align		4
.L_27:
        /*00a4*/ 	.byte	0x04, 0x10
        /*00a6*/ 	.short	(.L_29 - .L_28)
.L_28:
        /*00a8*/ 	.word	0x00000080
        /*00ac*/ 	.word	0x00000001
        /*00b0*/ 	.word	0x00000001
.L_29:


//--------------------- .nv.callgraph             --------------------------
	.section	.nv.callgraph,"",@"SHT_CUDA_CALLGRAPH"
	.align	4
	.sectionentsize	8
	.align		4
        /*0000*/ 	.word	0x00000000
	.align		4
        /*0004*/ 	.word	0xffffffff
	.align		4
        /*0008*/ 	.word	0x00000000
	.align		4
        /*000c*/ 	.word	0xfffffffe
	.align		4
        /*0010*/ 	.word	0x00000000
	.align		4
        /*0014*/ 	.word	0xfffffffd
	.align		4
        /*0018*/ 	.word	0x00000000
	.align		4
        /*001c*/ 	.word	0xfffffffc


//--------------------- .nv.rel.action            --------------------------
	.section	.nv.rel.action,"",@"SHT_CUDA_RELOCINFO"
	.align	8
	.sectionentsize	8
        /*0000*/ 	.byte	0x73, 0x00, 0x00, 0x00, 0x00, 0x00, 0x00, 0x00, 0x00, 0x00, 0x00, 0x11, 0x25, 0x00, 0x05, 0x36


//--------------------- .nv.constant0.triton_per_fused__to_copy_mean_pow_15 --------------------------
	.section	.nv.constant0.triton_per_fused__to_copy_mean_pow_15,"a",@progbits
	.sectionflags	@""
	.align	4
.nv.constant0.triton_per_fused__to_copy_mean_pow_15:
	.zero		384


//--------------------- .text.triton_per_fused__to_copy_mean_pow_15 --------------------------
	.section	.text.triton_per_fused__to_copy_mean_pow_15,"ax",@progbits
	.sectionflags	@"SHF_BARRIERS=1"
	.sectioninfo	@"SHI_REGISTERS=13"
	.align	128
        .global         triton_per_fused__to_copy_mean_pow_15
        .type           triton_per_fused__to_copy_mean_pow_15,@function
        .size           triton_per_fused__to_copy_mean_pow_15,(.L_x_1 - triton_per_fused__to_copy_mean_pow_15)
        .other          triton_per_fused__to_copy_mean_pow_15,@"STO_CUDA_ENTRY STV_DEFAULT"
triton_per_fused__to_copy_mean_pow_15:
.text.triton_per_fused__to_copy_mean_pow_15:
[----:B------:R-:W-:Y:S02]  /*0000*/  MOV R1, c[0x0][0x28] ;  /* 0x00000a0000017a02 */ /* 0x000fe40000000f00 */
[----:B------:R-:W0:Y:S01]  /*0010*/  S2R R0, SR_TID.X ;  /* 0x0000000000007919 */ /* 0x000e220000002100 */
[----:B------:R-:W-:-:S03]  /*0020*/  ULDC.64 UR4, c[0x0][0x118] ;  /* 0x0000460000047ab9 */ /* 0x000fc60000000a00 */
[----:B------:R-:W1:Y:S01]  /*0030*/  S2R R3, SR_CTAID.X ;  /* 0x0000000000037919 */ /* 0x000e620000002500 */
[----:B0-----:R-:W-:Y:S01]  /*0040*/  SHF.R.U32.HI R2, RZ, 0x4, R0 ;  /* 0x00000004ff027819 */ /* 0x001fe20000011600 */
[----:B-1----:R-:W-:-:S03]  /*0050*/  IMAD.SHL.U32 R3, R3, 0x8, RZ ;  /* 0x0000000803037824 */ /* 0x002fc600078e00ff */
[----:B------:R-:W-:-:S04]  /*0060*/  SGXT.U32 R2, R2, 0x3 ;  /* 0x000000030202781a */ /* 0x000fc80000000000 */
[----:B------:R-:W-:-:S05]  /*0070*/  LOP3.LUT R4, R2, R3, RZ, 0xfc, !PT ;  /* 0x0000000302047212 */ /* 0x000fca00078efcff */
[----:B------:R-:W-:-:S05]  /*0080*/  IMAD.HI R5, R4, 0x2aaaaaab, RZ ;  /* 0x2aaaaaab04057827 */ /* 0x000fca00078e02ff */
[----:B------:R-:W-:-:S04]  /*0090*/  SHF.R.S32.HI R6, RZ, 0x1, R5 ;  /* 0x00000001ff067819 */ /* 0x000fc80000011405 */
[----:B------:R-:W-:Y:S02]  /*00a0*/  LEA.HI R7, R5, R6, RZ, 0x1 ;  /* 0x0000000605077211 */ /* 0x000fe400078f08ff */
[----:B------:R-:W-:-:S03]  /*00b0*/  SHF.L.U32 R5, R0, 0x2, RZ ;  /* 0x0000000200057819 */ /* 0x000fc600000006ff */
[----:B------:R-:W-:Y:S01]  /*00c0*/  IMAD R4, R7, -0xc, R4 ;  /* 0xfffffff407047824 */ /* 0x000fe200078e0204 */
[----:B------:R-:W-:-:S05]  /*00d0*/  LOP3.LUT R5, R5, 0x3c, RZ, 0xc0, !PT ;  /* 0x0000003c05057812 */ /* 0x000fca00078ec0ff */
[----:B------:R-:W-:Y:S01]  /*00e0*/  IMAD R4, R4, 0x40, R5 ;  /* 0x0000004004047824 */ /* 0x000fe200078e0205 */
[----:B------:R-:W-:-:S03]  /*00f0*/  MOV R5, 0x2 ;  /* 0x0000000200057802 */ /* 0x000fc60000000f00 */
[----:B------:R-:W-:-:S05]  /*0100*/  IMAD R4, R7, 0x900, R4 ;  /* 0x0000090007047824 */ /* 0x000fca00078e0204 */
[----:B------:R-:W-:-:S05]  /*0110*/  IADD3 R4, R4, 0x300, RZ ;  /* 0x0000030004047810 */ /* 0x000fca0007ffe0ff */
[----:B------:R-:W-:-:S06]  /*0120*/  IMAD.WIDE R4, R4, R5, c[0x0][0x160] ;  /* 0x0000580004047625 */ /* 0x000fcc00078e0205 */
[----:B------:R-:W2:Y:S01]  /*0130*/  LDG.E.64 R4, [R4.64] ;  /* 0x0000000404047981 */ /* 0x000ea2000c1e1b00 */
[----:B------:R-:W-:Y:S02]  /*0140*/  LOP3.LUT P0, RZ, R0, 0x78, RZ, 0xc0, !PT ;  /* 0x0000007800ff7812 */ /* 0x000fe4000780c0ff */
[C---:B--2---:R-:W-:Y:S01]  /*0150*/  PRMT R6, R4.reuse, 0x7632, R6 ;  /* 0x0000763204067816 */ /* 0x044fe20000000006 */
[----:B------:R-:W-:Y:S01]  /*0160*/  IMAD.U32 R8, R5, 0x10000, RZ ;  /* 0x0001000005087824 */ /* 0x000fe200078e00ff */
[----:B------:R-:W-:-:S03]  /*0170*/  SHF.L.U32 R7, R4, 0x10, RZ ;  /* 0x0000001004077819 */ /* 0x000fc600000006ff */
[----:B------:R-:W-:-:S04]  /*0180*/  IMAD.U32 R6, R6, 0x10000, RZ ;  /* 0x0001000006067824 */ /* 0x000fc800078e00ff */
[----:B------:R-:W-:Y:S01]  /*0190*/  FMUL R10, R6, R6 ;  /* 0x00000006060a7220 */ /* 0x000fe20000400000 */
[----:B------:R-:W-:-:S03]  /*01a0*/  PRMT R6, R5, 0x7632, R6 ;  /* 0x0000763205067816 */ /* 0x000fc60000000006 */
[----:B------:R-:W-:Y:S01]  /*01b0*/  FFMA R7, R7, R7, R10 ;  /* 0x0000000707077223 */ /* 0x000fe2000000000a */
[----:B------:R-:W-:-:S03]  /*01c0*/  SHF.L.U32 R6, R6, 0x10, RZ ;  /* 0x0000001006067819 */ /* 0x000fc600000006ff */
[----:B------:R-:W-:-:S04]  /*01d0*/  FFMA R7, R8, R8, R7 ;  /* 0x0000000808077223 */ /* 0x000fc80000000007 */
[----:B------:R-:W-:-:S05]  /*01e0*/  FFMA R7, R6, R6, R7 ;  /* 0x0000000606077223 */ /* 0x000fca0000000007 */
[----:B------:R-:W0:Y:S02]  /*01f0*/  SHFL.BFLY PT, R4, R7, 0x8, 0x1f ;  /* 0x0d001f0007047f89 */ /* 0x000e2400000e0000 */
[----:B0-----:R-:W-:-:S05]  /*0200*/  FADD R4, R7, R4 ;  /* 0x0000000407047221 */ /* 0x001fca0000000000 */
[----:B------:R-:W0:Y:S02]  /*0210*/  SHFL.BFLY PT, R5, R4, 0x4, 0x1f ;  /* 0x0c801f0004057f89 */ /* 0x000e2400000e0000 */
[----:B0-----:R-:W-:-:S05]  /*0220*/  FADD R5, R4, R5 ;  /* 0x0000000504057221 */ /* 0x001fca0000000000 */
[----:B------:R-:W0:Y:S02]  /*0230*/  SHFL.BFLY PT, R6, R5, 0x2, 0x1f ;  /* 0x0c401f0005067f89 */ /* 0x000e2400000e0000 */
[----:B0-----:R-:W-:-:S05]  /*0240*/  FADD R6, R5, R6 ;  /* 0x0000000605067221 */ /* 0x001fca0000000000 */
[----:B------:R-:W0:Y:S02]  /*0250*/  SHFL.BFLY PT, R9, R6, 0x1, 0x1f ;  /* 0x0c201f0006097f89 */ /* 0x000e2400000e0000 */
[----:B0-----:R-:W-:-:S05]  /*0260*/  FADD R9, R6, R9 ;  /* 0x0000000906097221 */ /* 0x001fca0000000000 */
[----:B------:R0:W-:Y:S04]  /*0270*/  STS [R2.X4], R9 ;  /* 0x0000000902007388 */ /* 0x0001e80000004800 */
[----:B------:R-:W-:Y:S06]  /*0280*/  BAR.SYNC.DEFER_BLOCKING 0x0 ;  /* 0x0000000000007b1d */ /* 0x000fec0000010000 */
[----:B------:R-:W-:Y:S05]  /*0290*/  @P0 EXIT ;  /* 0x000000000000094d */ /* 0x000fea0003800000 */
[----:B0-----:R-:W-:Y:S02]  /*02a0*/  LOP3.LUT R4, R0, 0x7, RZ, 0xc0, !PT ;  /* 0x0000000700047812 */ /* 0x001fe400078ec0ff */
[----:B------:R-:W-:-:S02]  /*02b0*/  MOV R2, 0x4 ;  /* 0x0000000400027802 */ /* 0x000fc40000000f00 */
[----:B------:R-:W-:Y:S01]  /*02c0*/  LOP3.LUT R3, R3, 0x7, R0, 0xf8, !PT ;  /* 0x0000000703037812 */ /* 0x000fe200078ef800 */
[----:B------:R-:W0:Y:S04]  /*02d0*/  LDS R5, [R4.X4] ;  /* 0x0000000004057984 */ /* 0x000e280000004800 */
[----:B------:R-:W-:-:S05]  /*02e0*/  IMAD.WIDE R2, R3, R2, c[0x0][0x168] ;  /* 0x00005a0003027625 */ /* 0x000fca00078e0202 */
[----:B0-----:R-:W-:Y:S01]  /*02f0*/  STG.E [R2.64], R5 ;  /* 0x0000000502007986 */ /* 0x001fe2000c101904 */
[----:B------:R-:W-:Y:S05]  /*0300*/  EXIT ;  /* 0x000000000000794d */ /* 0x000fea0003800000 */
.L_x_0:
[----:B------:R-:W-:-:S00]  /*0310*/  BRA `(.L_x_0) ;  /* 0xfffffff000007947 */ /* 0x000fc0000383ffff */
[----:B------:R-:W-:-:S00]  /*0320*/  NOP ;  /* 0x0000000000007918 */ /* 0x000fc00000000000 */
        /* <DEDUP_REMOVED lines=13> */
.L_x_1:


//--------------------- .nv.shared.triton_per_fused__to_copy_mean_pow_15 --------------------------
	.section	.nv.shared.triton_per_fused__to_copy_mean_pow_15,"aw",@nobits
	.sectionflags	@""
	.align	16
